	.headerflags	@"EF_CUDA_TEXMODE_UNIFIED EF_CUDA_64BIT_ADDRESS EF_CUDA_ACCELERATORS EF_CUDA_SM90 EF_CUDA_VIRTUAL_SM(EF_CUDA_SM90)"
	.elftype	@"ET_EXEC"


//--------------------- .nv.info                  --------------------------
	.section	.nv.info,"",@"SHT_CUDA_INFO"
	.align	4


	//----- nvinfo : EIATTR_REGCOUNT
	.align		4
        /*0000*/ 	.byte	0x04, 0x2f
        /*0002*/ 	.short	(.L_2 - .L_1)
	.align		4
.L_1:
        /*0004*/ 	.word	index@(triton_poi_fused_add_div_max_mul_neg_pow_relu_sub_5)
        /*0008*/ 	.word	0x00000010


	//----- nvinfo : EIATTR_MIN_STACK_SIZE
	.align		4
.L_2:
        /*000c*/ 	.byte	0x04, 0x12
        /*000e*/ 	.short	(.L_4 - .L_3)
	.align		4
.L_3:
        /*0010*/ 	.word	index@(triton_poi_fused_add_div_max_mul_neg_pow_relu_sub_5)
        /*0014*/ 	.word	0x00000000


	//----- nvinfo : EIATTR_FRAME_SIZE
	.align		4
.L_4:
        /*0018*/ 	.byte	0x04, 0x11
        /*001a*/ 	.short	(.L_6 - .L_5)
	.align		4
.L_5:
        /*001c*/ 	.word	index@(triton_poi_fused_add_div_max_mul_neg_pow_relu_sub_5)
        /*0020*/ 	.word	0x00000000


	//----- nvinfo : EIATTR_MIN_STACK_SIZE
	.align		4
.L_6:
        /*0024*/ 	.byte	0x04, 0x12
        /*0026*/ 	.short	(.L_8 - .L_7)
	.align		4
.L_7:
        /*0028*/ 	.word	index@(triton_poi_fused_add_div_max_mul_neg_pow_relu_sub_5)
        /*002c*/ 	.word	0x00000000
.L_8:


//--------------------- .nv.info.triton_poi_fused_add_div_max_mul_neg_pow_relu_sub_5 --------------------------
	.section	.nv.info.triton_poi_fused_add_div_max_mul_neg_pow_relu_sub_5,"",@"SHT_CUDA_INFO"
	.sectionflags	@""
	.align	4


	//----- nvinfo : EIATTR_CUDA_API_VERSION
	.align		4
        /*0000*/ 	.byte	0x04, 0x37
        /*0002*/ 	.short	(.L_10 - .L_9)
.L_9:
        /*0004*/ 	.word	0x0000007c


	//----- nvinfo : EIATTR_KPARAM_INFO
	.align		4
.L_10:
        /*0008*/ 	.byte	0x04, 0x17
        /*000a*/ 	.short	(.L_12 - .L_11)
.L_11:
        /*000c*/ 	.word	0x00000000
        /*0010*/ 	.short	0x0004
        /*0012*/ 	.short	0x0020
        /*0014*/ 	.byte	0x00, 0xf0, 0x11, 0x00


	//----- nvinfo : EIATTR_KPARAM_INFO
	.align		4
.L_12:
        /*0018*/ 	.byte	0x04, 0x17
        /*001a*/ 	.short	(.L_14 - .L_13)
.L_13:
        /*001c*/ 	.word	0x00000000
        /*0020*/ 	.short	0x0003
        /*0022*/ 	.short	0x0018
        /*0024*/ 	.byte	0x00, 0xf4, 0x21, 0x00


	//----- nvinfo : EIATTR_KPARAM_INFO
	.align		4
.L_14:
        /*0028*/ 	.byte	0x04, 0x17
        /*002a*/ 	.short	(.L_16 - .L_15)
.L_15:
        /*002c*/ 	.word	0x00000000
        /*0030*/ 	.short	0x0002
        /*0032*/ 	.short	0x0010
        /*0034*/ 	.byte	0x00, 0xf4, 0x21, 0x00


	//----- nvinfo : EIATTR_KPARAM_INFO
	.align		4
.L_16:
        /*0038*/ 	.byte	0x04, 0x17
        /*003a*/ 	.short	(.L_18 - .L_17)
.L_17:
        /*003c*/ 	.word	0x00000000
        /*0040*/ 	.short	0x0001
        /*0042*/ 	.short	0x0008
        /*0044*/ 	.byte	0x00, 0xf4, 0x21, 0x00


	//----- nvinfo : EIATTR_KPARAM_INFO
	.align		4
.L_18:
        /*0048*/ 	.byte	0x04, 0x17
        /*004a*/ 	.short	(.L_20 - .L_19)
.L_19:
        /*004c*/ 	.word	0x00000000
        /*0050*/ 	.short	0x0000
        /*0052*/ 	.short	0x0000
        /*0054*/ 	.byte	0x00, 0xf4, 0x21, 0x00


	//----- nvinfo : EIATTR_SPARSE_MMA_MASK
	.align		4
.L_20:
        /*0058*/ 	.byte	0x03, 0x50
        /*005a*/ 	.short	0x0000


	//----- nvinfo : EIATTR_MAXREG_COUNT
	.align		4
        /*005c*/ 	.byte	0x03, 0x1b
        /*005e*/ 	.short	0x00ff


	//----- nvinfo : EIATTR_EXIT_INSTR_OFFSETS
	.align		4
        /*0060*/ 	.byte	0x04, 0x1c
        /*0062*/ 	.short	(.L_22 - .L_21)


	//   ....[0]....
.L_21:
        /*0064*/ 	.word	0x000009d0


	//   ....[1]....
        /*0068*/ 	.word	0x000009f0


	//----- nvinfo : EIATTR_REQNTID
	.align		4
.L_22:
        /*006c*/ 	.byte	0x04, 0x10
        /*006e*/ 	.short	(.L_24 - .L_23)
.L_23:
        /*0070*/ 	.word	0x00000080
        /*0074*/ 	.word	0x00000001
        /*0078*/ 	.word	0x00000001


	//----- nvinfo : EIATTR_CRS_STACK_SIZE
	.align		4
.L_24:
        /*007c*/ 	.byte	0x04, 0x1e
        /*007e*/ 	.short	(.L_26 - .L_25)
.L_25:
        /*0080*/ 	.word	0x00000000


	//----- nvinfo : EIATTR_CBANK_PARAM_SIZE
	.align		4
.L_26:
        /*0084*/ 	.byte	0x03, 0x19
        /*0086*/ 	.short	0x0024


	//----- nvinfo : EIATTR_PARAM_CBANK
	.align		4
        /*0088*/ 	.byte	0x04, 0x0a
        /*008a*/ 	.short	(.L_28 - .L_27)
	.align		4
.L_27:
        /*008c*/ 	.word	index@(.nv.constant0.triton_poi_fused_add_div_max_mul_neg_pow_relu_sub_5)
        /*0090*/ 	.short	0x0210
        /*0092*/ 	.short	0x0024


	//----- nvinfo : EIATTR_SW_WAR
	.align		4
.L_28:
        /*0094*/ 	.byte	0x04, 0x36
        /*0096*/ 	.short	(.L_30 - .L_29)
.L_29:
        /*0098*/ 	.word	0x00000008
.L_30:


//--------------------- .nv.callgraph             --------------------------
	.section	.nv.callgraph,"",@"SHT_CUDA_CALLGRAPH"
	.align	4
	.sectionentsize	8
	.align		4
        /*0000*/ 	.word	0x00000000
	.align		4
        /*0004*/ 	.word	0xffffffff
	.align		4
        /*0008*/ 	.word	0x00000000
	.align		4
        /*000c*/ 	.word	0xfffffffe
	.align		4
        /*0010*/ 	.word	0x00000000
	.align		4
        /*0014*/ 	.word	0xfffffffd
	.align		4
        /*0018*/ 	.word	0x00000000
	.align		4
        /*001c*/ 	.word	0xfffffffc


//--------------------- .nv.constant4             --------------------------
	.section	.nv.constant4,"a",@progbits
	.align	8
	.align		8
.nv.constant4:
        /*0000*/ 	.dword	_$_str


//--------------------- .text.triton_poi_fused_add_div_max_mul_neg_pow_relu_sub_5 --------------------------
	.section	.text.triton_poi_fused_add_div_max_mul_neg_pow_relu_sub_5,"ax",@progbits
	.align	128
        .global         triton_poi_fused_add_div_max_mul_neg_pow_relu_sub_5
        .type           triton_poi_fused_add_div_max_mul_neg_pow_relu_sub_5,@function
        .size           triton_poi_fused_add_div_max_mul_neg_pow_relu_sub_5,(.L_x_3 - triton_poi_fused_add_div_max_mul_neg_pow_relu_sub_5)
        .other          triton_poi_fused_add_div_max_mul_neg_pow_relu_sub_5,@"STO_CUDA_ENTRY STV_DEFAULT"
triton_poi_fused_add_div_max_mul_neg_pow_relu_sub_5:
.text.triton_poi_fused_add_div_max_mul_neg_pow_relu_sub_5:
[----:B------:R-:W0:Y:S01]  /*0000*/  LDC R1, c[0x0][0x28] ;  /* 0x00000a00ff017b82 */ /* 0x000e220000000800 */
[----:B------:R-:W1:Y:S07]  /*0010*/  S2R R2, SR_TID.X ;  /* 0x0000000000027919 */ /* 0x000e6e0000002100 */
[----:B------:R-:W2:Y:S01]  /*0020*/  LDC.64 R10, c[0x0][0x220] ;  /* 0x00008800ff0a7b82 */ /* 0x000ea20000000a00 */
[----:B------:R-:W-:Y:S01]  /*0030*/  MOV R5, RZ ;  /* 0x000000ff00057202 */ /* 0x000fe20000000f00 */
[----:B------:R-:W-:Y:S01]  /*0040*/  ULDC.64 UR4, c[0x0][0x208] ;  /* 0x0000820000047ab9 */ /* 0x000fe20000000a00 */
[----:B------:R-:W3:Y:S05]  /*0050*/  S2R R3, SR_CTAID.X ;  /* 0x0000000000037919 */ /* 0x000eea0000002500 */
[----:B------:R-:W4:Y:S08]  /*0060*/  LDC.64 R8, c[0x0][0x218] ;  /* 0x00008600ff087b82 */ /* 0x000f300000000a00 */
[----:B------:R-:W5:Y:S01]  /*0070*/  LDC.64 R6, c[0x0][0x210] ;  /* 0x00008400ff067b82 */ /* 0x000f620000000a00 */
[----:B-1----:R-:W-:-:S02]  /*0080*/  LOP3.LUT R2, R2, 0x7f, RZ, 0xc0, !PT ;  /* 0x0000007f02027812 */ /* 0x002fc400078ec0ff */
[----:B---3--:R-:W-:Y:S02]  /*0090*/  SHF.R.S32.HI R0, RZ, 0x18, R3 ;  /* 0x00000018ff007819 */ /* 0x008fe40000011403 */
[----:B------:R-:W-:Y:S02]  /*00a0*/  LEA R2, R3, R2, 0x7 ;  /* 0x0000000203027211 */ /* 0x000fe400078e38ff */
[----:B------:R-:W-:Y:S01]  /*00b0*/  SGXT R3, R0, 0x1 ;  /* 0x000000010003781a */ /* 0x000fe20000000200 */
[----:B------:R-:W-:Y:S01]  /*00c0*/  HFMA2.MMA R0, -RZ, RZ, 0, 0 ;  /* 0x00000000ff007435 */ /* 0x000fe200000001ff */
[C---:B------:R-:W-:Y:S01]  /*00d0*/  ISETP.GE.AND P0, PT, R2.reuse, 0x100, PT ;  /* 0x000001000200780c */ /* 0x040fe20003f06270 */
[----:B----4-:R-:W-:Y:S01]  /*00e0*/  IMAD.WIDE R8, R2, 0x4, R8 ;  /* 0x0000000402087825 */ /* 0x010fe200078e0208 */
[----:B------:R-:W-:-:S04]  /*00f0*/  LEA.HI R3, R3, R2, RZ, 0x2 ;  /* 0x0000000203037211 */ /* 0x000fc800078f10ff */
[----:B------:R-:W-:-:S05]  /*0100*/  SHF.R.S32.HI R3, RZ, 0x2, R3 ;  /* 0x00000002ff037819 */ /* 0x000fca0000011403 */
[----:B--2---:R-:W-:Y:S02]  /*0110*/  IMAD.WIDE R10, R3, 0x4, R10 ;  /* 0x00000004030a7825 */ /* 0x004fe400078e020a */
[----:B------:R-:W2:Y:S04]  /*0120*/  @!P0 LDG.E R0, desc[UR4][R8.64] ;  /* 0x0000000408008981 */ /* 0x000ea8000c1e1900 */
[----:B------:R1:W2:Y:S01]  /*0130*/  @!P0 LDG.E.EL R5, desc[UR4][R10.64] ;  /* 0x000000040a058981 */ /* 0x0002a2000c2e1900 */
[----:B------:R-:W-:Y:S01]  /*0140*/  MOV R13, 0x40400000 ;  /* 0x40400000000d7802 */ /* 0x000fe20000000f00 */
[----:B------:R-:W-:Y:S01]  /*0150*/  HFMA2.MMA R3, -RZ, RZ, 0, 0 ;  /* 0x00000000ff037435 */ /* 0x000fe200000001ff */
[----:B0----5:R-:W-:-:S09]  /*0160*/  IMAD.WIDE R6, R2, 0x4, R6 ;  /* 0x0000000402067825 */ /* 0x021fd200078e0206 */
[----:B------:R0:W5:Y:S01]  /*0170*/  @!P0 LDG.E R3, desc[UR4][R6.64] ;  /* 0x0000000406038981 */ /* 0x000162000c1e1900 */
[----:B-1----:R-:W-:Y:S01]  /*0180*/  HFMA2.MMA R11, -RZ, RZ, 0.88671875, -10224 ;  /* 0x3b18f0feff0b7435 */ /* 0x002fe200000001ff */
[----:B------:R-:W-:Y:S01]  /*0190*/  BSSY B0, `(.L_x_0) ;  /* 0x000005a000007945 */ /* 0x000fe20003800000 */
[----:B--2---:R-:W-:-:S04]  /*01a0*/  FADD R0, -R5, R0 ;  /* 0x0000000005007221 */ /* 0x004fc80000000100 */
[----:B------:R-:W-:-:S05]  /*01b0*/  FFMA R0, R0, -R13, 1 ;  /* 0x3f80000000007423 */ /* 0x000fca000000080d */
[----:B------:R-:W-:-:S04]  /*01c0*/  FSETP.GEU.AND P1, PT, R0, RZ, PT ;  /* 0x000000ff0000720b */ /* 0x000fc80003f2e000 */
[----:B------:R-:W-:-:S04]  /*01d0*/  FSEL R4, R0, RZ, P1 ;  /* 0x000000ff00047208 */ /* 0x000fc80000800000 */
[C---:B------:R-:W-:Y:S01]  /*01e0*/  FSETP.NEU.AND P2, PT, R4.reuse, RZ, PT ;  /* 0x000000ff0400720b */ /* 0x040fe20003f4d000 */
[----:B------:R-:W-:-:S05]  /*01f0*/  FADD.FTZ R5, |R4|, -RZ ;  /* 0x800000ff04057221 */ /* 0x000fca0000010200 */
[----:B------:R-:W-:-:S04]  /*0200*/  LOP3.LUT R0, R5, 0x7fffff, RZ, 0xc0, !PT ;  /* 0x007fffff05007812 */ /* 0x000fc800078ec0ff */
[----:B------:R-:W-:-:S04]  /*0210*/  LOP3.LUT R0, R0, 0x3f800000, RZ, 0xfc, !PT ;  /* 0x3f80000000007812 */ /* 0x000fc800078efcff */
[----:B------:R-:W-:-:S13]  /*0220*/  FSETP.GT.AND P1, PT, R0, 1.4142135381698608398, PT ;  /* 0x3fb504f30000780b */ /* 0x000fda0003f24000 */
[----:B------:R-:W-:-:S04]  /*0230*/  @P1 FMUL R0, R0, 0.5 ;  /* 0x3f00000000001820 */ /* 0x000fc80000400000 */
[C---:B0-----:R-:W-:Y:S01]  /*0240*/  FADD R7, R0.reuse, 1 ;  /* 0x3f80000000077421 */ /* 0x041fe20000000000 */
[----:B------:R-:W-:-:S04]  /*0250*/  FADD R6, R0, -1 ;  /* 0xbf80000000067421 */ /* 0x000fc80000000000 */
[----:B------:R-:W-:Y:S01]  /*0260*/  FADD R8, R6, R6 ;  /* 0x0000000606087221 */ /* 0x000fe20000000000 */
[----:B------:R-:W0:Y:S03]  /*0270*/  MUFU.RCP R7, R7 ;  /* 0x0000000700077308 */ /* 0x000e260000001000 */
[----:B0-----:R-:W-:-:S04]  /*0280*/  FMUL R9, R7, R8 ;  /* 0x0000000807097220 */ /* 0x001fc80000400000 */
[----:B------:R-:W-:-:S04]  /*0290*/  FMUL R0, R9, R9 ;  /* 0x0000000909007220 */ /* 0x000fc80000400000 */
[----:B------:R-:W-:-:S04]  /*02a0*/  FFMA.FTZ R11, R0, R11, 0.01249298732727766037 ;  /* 0x3c4caf63000b7423 */ /* 0x000fc8000001000b */
[----:B------:R-:W-:-:S04]  /*02b0*/  FFMA.FTZ R11, R0, R11, 0.083333469927310943604 ;  /* 0x3daaaabd000b7423 */ /* 0x000fc8000001000b */
[----:B------:R-:W-:Y:S01]  /*02c0*/  FMUL.FTZ R0, R0, R11 ;  /* 0x0000000b00007220 */ /* 0x000fe20000410000 */
[----:B------:R-:W-:-:S03]  /*02d0*/  FFMA R11, -R7, R8, R6 ;  /* 0x00000008070b7223 */ /* 0x000fc60000000106 */
[----:B------:R-:W-:Y:S01]  /*02e0*/  FMUL.FTZ R10, R9, R0 ;  /* 0x00000000090a7220 */ /* 0x000fe20000410000 */
[----:B------:R-:W-:Y:S01]  /*02f0*/  FADD R11, R11, R11 ;  /* 0x0000000b0b0b7221 */ /* 0x000fe20000000000 */
[----:B------:R-:W-:Y:S02]  /*0300*/  SHF.R.U32.HI R0, RZ, 0x17, R5 ;  /* 0x00000017ff007819 */ /* 0x000fe40000011605 */
[CC--:B------:R-:W-:Y:S01]  /*0310*/  FFMA R12, R7.reuse, R8.reuse, R10 ;  /* 0x00000008070c7223 */ /* 0x0c0fe2000000000a */
[----:B------:R-:W-:Y:S01]  /*0320*/  FFMA.FTZ R6, R6, -R9, R11 ;  /* 0x8000000906067223 */ /* 0x000fe2000001000b */
[----:B------:R-:W-:Y:S02]  /*0330*/  I2FP.F32.U32 R0, R0 ;  /* 0x0000000000007245 */ /* 0x000fe40000201000 */
[C---:B------:R-:W-:Y:S01]  /*0340*/  FFMA R9, R7.reuse, R8, -R12 ;  /* 0x0000000807097223 */ /* 0x040fe2000000080c */
[----:B------:R-:W-:Y:S02]  /*0350*/  FMUL.FTZ R6, R7, R6 ;  /* 0x0000000607067220 */ /* 0x000fe40000410000 */
[----:B------:R-:W-:Y:S01]  /*0360*/  FADD R0, R0, -127 ;  /* 0xc2fe000000007421 */ /* 0x000fe20000000000 */
[----:B------:R-:W-:-:S03]  /*0370*/  FADD R9, R10, R9 ;  /* 0x000000090a097221 */ /* 0x000fc60000000000 */
[----:B------:R-:W-:Y:S01]  /*0380*/  @P1 FADD R0, R0, 1 ;  /* 0x3f80000000001421 */ /* 0x000fe20000000000 */
[----:B------:R-:W-:-:S03]  /*0390*/  FADD R9, R6, R9 ;  /* 0x0000000906097221 */ /* 0x000fc60000000000 */
[----:B------:R-:W-:Y:S01]  /*03a0*/  FMUL.FTZ R6, R0, 0.693145751953125 ;  /* 0x3f31720000067820 */ /* 0x000fe20000410000 */
[----:B------:R-:W-:Y:S01]  /*03b0*/  FADD R7, R12, R9 ;  /* 0x000000090c077221 */ /* 0x000fe20000000000 */
[----:B------:R-:W-:-:S03]  /*03c0*/  FMUL.FTZ R0, R0, 1.428606765330187045e-06 ;  /* 0x35bfbe8e00007820 */ /* 0x000fc60000410000 */
[----:B------:R-:W-:Y:S01]  /*03d0*/  FADD R11, R7, R6 ;  /* 0x00000006070b7221 */ /* 0x000fe20000000000 */
[----:B------:R-:W-:-:S03]  /*03e0*/  FADD R12, R12, -R7 ;  /* 0x800000070c0c7221 */ /* 0x000fc60000000000 */
[----:B------:R-:W-:Y:S01]  /*03f0*/  FADD R6, R6, -R11 ;  /* 0x8000000b06067221 */ /* 0x000fe20000000000 */
[----:B------:R-:W-:Y:S01]  /*0400*/  FADD R12, R9, R12 ;  /* 0x0000000c090c7221 */ /* 0x000fe20000000000 */
[----:B------:R-:W-:Y:S02]  /*0410*/  MOV R9, 0x42fc0000 ;  /* 0x42fc000000097802 */ /* 0x000fe40000000f00 */
[----:B------:R-:W-:-:S04]  /*0420*/  FADD R7, R7, R6 ;  /* 0x0000000607077221 */ /* 0x000fc80000000000 */
[----:B------:R-:W-:-:S04]  /*0430*/  FADD R7, R12, R7 ;  /* 0x000000070c077221 */ /* 0x000fc80000000000 */
[----:B------:R-:W-:-:S04]  /*0440*/  FADD R0, R0, R7 ;  /* 0x0000000700007221 */ /* 0x000fc80000000000 */
[----:B------:R-:W-:-:S04]  /*0450*/  FADD R6, R11, R0 ;  /* 0x000000000b067221 */ /* 0x000fc80000000000 */
[----:B------:R-:W-:Y:S01]  /*0460*/  FADD R11, R11, -R6 ;  /* 0x800000060b0b7221 */ /* 0x000fe20000000000 */
[----:B------:R-:W-:-:S03]  /*0470*/  FMUL.FTZ R13, R6, -0.3333333432674407959 ;  /* 0xbeaaaaab060d7820 */ /* 0x000fc60000410000 */
[----:B------:R-:W-:Y:S01]  /*0480*/  FADD R0, R0, R11 ;  /* 0x0000000b00007221 */ /* 0x000fe20000000000 */
[----:B------:R-:W-:-:S04]  /*0490*/  FFMA.FTZ R7, R6, -0.3333333432674407959, -R13 ;  /* 0xbeaaaaab06077823 */ /* 0x000fc8000001080d */
[----:B------:R-:W-:-:S04]  /*04a0*/  FFMA.FTZ R0, R0, -0.3333333432674407959, R7 ;  /* 0xbeaaaaab00007823 */ /* 0x000fc80000010007 */
[----:B------:R-:W-:-:S04]  /*04b0*/  FFMA.FTZ R8, RZ, R6, R0 ;  /* 0x00000006ff087223 */ /* 0x000fc80000010000 */
[----:B------:R-:W-:-:S05]  /*04c0*/  FADD.FTZ R10, R13, R8 ;  /* 0x000000080d0a7221 */ /* 0x000fca0000010000 */
[----:B------:R-:W-:-:S04]  /*04d0*/  ISETP.NE.AND P1, PT, R10, 0x42b17218, PT ;  /* 0x42b172180a00780c */ /* 0x000fc80003f25270 */
[----:B------:R-:W-:-:S05]  /*04e0*/  FSEL R0, R10, 88.72283172607421875, P1 ;  /* 0x42b172170a007808 */ /* 0x000fca0000800000 */
[----:B------:R-:W-:-:S06]  /*04f0*/  FMUL.FTZ R6, R0, 1.4426950216293334961 ;  /* 0x3fb8aa3b00067820 */ /* 0x000fcc0000410000 */
[----:B------:R-:W0:Y:S02]  /*0500*/  FRND.TRUNC R6, R6 ;  /* 0x0000000600067307 */ /* 0x000e24000020d000 */
[----:B0-----:R-:W-:Y:S01]  /*0510*/  FADD.FTZ R7, |R6|, -RZ ;  /* 0x800000ff06077221 */ /* 0x001fe20000010200 */
[----:B------:R-:W-:-:S04]  /*0520*/  LOP3.LUT R9, R9, 0x80000000, R6, 0xb8, !PT ;  /* 0x8000000009097812 */ /* 0x000fc800078eb806 */
[----:B------:R-:W-:Y:S02]  /*0530*/  FSETP.GT.AND P1, PT, R7, 126, PT ;  /* 0x42fc00000700780b */ /* 0x000fe40003f24000 */
[----:B------:R-:W-:Y:S02]  /*0540*/  @!P2 MOV R7, 0x40000000 ;  /* 0x400000000007a802 */ /* 0x000fe40000000f00 */
[----:B------:R-:W-:-:S03]  /*0550*/  FSEL R9, R9, R6, P1 ;  /* 0x0000000609097208 */ /* 0x000fc60000800000 */
[----:B------:R-:W-:Y:S02]  /*0560*/  @!P2 FFMA R7, -RZ, -R7, -0.3333333432674407959 ;  /* 0xbeaaaaabff07a423 */ /* 0x000fe40000000907 */
[----:B------:R-:W-:Y:S02]  /*0570*/  FFMA.FTZ R0, R9, -0.69314718246459960938, R0 ;  /* 0xbf31721809007823 */ /* 0x000fe40000010000 */
[----:B------:R-:W-:Y:S02]  /*0580*/  @!P2 FADD.FTZ R7, |R7|, -RZ ;  /* 0x800000ff0707a221 */ /* 0x000fe40000010200 */
[C---:B------:R-:W-:Y:S01]  /*0590*/  FFMA.FTZ R0, R9.reuse, 1.9046542121259335545e-09, R0 ;  /* 0x3102e30809007823 */ /* 0x040fe20000010000 */
[----:B------:R-:W-:Y:S02]  /*05a0*/  FADD R9, R9, 12583039 ;  /* 0x4b40007f09097421 */ /* 0x000fe40000000000 */
[----:B------:R-:W-:Y:S01]  /*05b0*/  @!P2 FSETP.NEU.AND P4, PT, R7, 1, PT ;  /* 0x3f8000000700a80b */ /* 0x000fe20003f8d000 */
[----:B------:R-:W-:-:S02]  /*05c0*/  FMUL R0, R0, 1.4426950216293334961 ;  /* 0x3fb8aa3b00007820 */ /* 0x000fc40000400000 */
[----:B------:R-:W-:-:S04]  /*05d0*/  SHF.L.U32 R9, R9, 0x17, RZ ;  /* 0x0000001709097819 */ /* 0x000fc800000006ff */
[----:B------:R-:W0:Y:S02]  /*05e0*/  MUFU.EX2 R0, R0 ;  /* 0x0000000000007308 */ /* 0x000e240000000800 */
[----:B0-----:R-:W-:Y:S01]  /*05f0*/  FMUL R9, R9, R0 ;  /* 0x0000000009097220 */ /* 0x001fe20000400000 */
[----:B------:R-:W-:-:S04]  /*0600*/  MOV R0, 0x7f800000 ;  /* 0x7f80000000007802 */ /* 0x000fc80000000f00 */
[----:B------:R-:W-:-:S04]  /*0610*/  FSETP.NEU.AND P3, PT, R9, +INF , PT ;  /* 0x7f8000000900780b */ /* 0x000fc80003f6d000 */
[----:B------:R-:W-:-:S09]  /*0620*/  ISETP.NE.OR P1, PT, R10, 0x42b17218, !P3 ;  /* 0x42b172180a00780c */ /* 0x000fd20005f25670 */
[----:B------:R-:W-:Y:S01]  /*0630*/  @P3 FADD.FTZ R6, R13, -R10 ;  /* 0x8000000a0d063221 */ /* 0x000fe20000010000 */
[----:B------:R-:W-:-:S03]  /*0640*/  FADD R10, R5, 0.3333333432674407959 ;  /* 0x3eaaaaab050a7421 */ /* 0x000fc60000000000 */
[----:B------:R-:W-:Y:S01]  /*0650*/  @P3 FADD.FTZ R6, R8, R6 ;  /* 0x0000000608063221 */ /* 0x000fe20000010000 */
[----:B------:R-:W-:Y:S01]  /*0660*/  @!P2 FADD R8, R4, R4 ;  /* 0x000000040408a221 */ /* 0x000fe20000000000 */
[----:B------:R-:W-:Y:S02]  /*0670*/  ISETP.GE.AND P5, PT, R10, 0x7f800000, PT ;  /* 0x7f8000000a00780c */ /* 0x000fe40003fa6270 */
[----:B------:R-:W-:Y:S01]  /*0680*/  @!P1 FADD R6, R6, 7.62939453125e-06 ;  /* 0x3700000006069421 */ /* 0x000fe20000000000 */
[----:B------:R-:W-:Y:S02]  /*0690*/  FSETP.NEU.AND P1, PT, R4, 1, PT ;  /* 0x3f8000000400780b */ /* 0x000fe40003f2d000 */
[----:B------:R-:W-:Y:S01]  /*06a0*/  @!P2 LOP3.LUT R8, R8, 0x7f800000, RZ, 0xfc, !PT ;  /* 0x7f8000000808a812 */ /* 0x000fe200078efcff */
[----:B------:R-:W-:-:S03]  /*06b0*/  @P3 FFMA.FTZ R0, R9, R6, R9 ;  /* 0x0000000609003223 */ /* 0x000fc60000010009 */
[----:B------:R-:W-:-:S04]  /*06c0*/  @!P2 FSEL R0, R8, +INF , !P4 ;  /* 0x7f8000000800a808 */ /* 0x000fc80006000000 */
[----:B------:R-:W-:Y:S05]  /*06d0*/  @!P5 BRA `(.L_x_1) ;  /* 0x000000000014d947 */ /* 0x000fea0003800000 */
[----:B------:R-:W-:-:S13]  /*06e0*/  FSETP.NAN.FTZ.AND P2, PT, |R4|, |R4|, PT ;  /* 0x400000040400720b */ /* 0x000fda0003f58200 */
[----:B------:R-:W-:Y:S01]  /*06f0*/  @P2 FADD R0, R4, -0.3333333432674407959 ;  /* 0xbeaaaaab04002421 */ /* 0x000fe20000000000 */
[----:B------:R-:W-:Y:S06]  /*0700*/  @P2 BRA `(.L_x_1) ;  /* 0x0000000000082947 */ /* 0x000fec0003800000 */
[----:B------:R-:W-:-:S13]  /*0710*/  FSETP.NEU.AND P2, PT, R5, +INF , PT ;  /* 0x7f8000000500780b */ /* 0x000fda0003f4d000 */
[----:B------:R-:W-:-:S07]  /*0720*/  @!P2 MOV R0, RZ ;  /* 0x000000ff0000a202 */ /* 0x000fce0000000f00 */
.L_x_1:
[----:B------:R-:W-:Y:S05]  /*0730*/  BSYNC B0 ;  /* 0x0000000000007941 */ /* 0x000fea0003800000 */
.L_x_0:
[----:B------:R-:W-:Y:S01]  /*0740*/  FSEL R4, R0, 1, P1 ;  /* 0x3f80000000047808 */ /* 0x000fe20000800000 */
[----:B-----5:R-:W-:Y:S01]  /*0750*/  FADD R0, R3, 1.00000001335143196e-10 ;  /* 0x2edbe6ff03007421 */ /* 0x020fe20000000000 */
[----:B------:R-:W-:Y:S01]  /*0760*/  HFMA2.MMA R8, -RZ, RZ, 1.625, 0 ;  /* 0x3e800000ff087435 */ /* 0x000fe200000001ff */
[----:B------:R-:W-:Y:S01]  /*0770*/  ULDC.64 UR6, c[0x0][0x228] ;  /* 0x00008a0000067ab9 */ /* 0x000fe20000000a00 */
[C---:B------:R-:W-:Y:S02]  /*0780*/  FSETP.GT.AND P2, PT, |R4|.reuse, 8.50705917302346158658e+37, PT ;  /* 0x7e8000000400780b */ /* 0x040fe40003f44200 */
[----:B------:R-:W-:Y:S02]  /*0790*/  FSETP.GEU.AND P4, PT, |R4|, 1.175494350822287508e-38, PT ;  /* 0x008000000400780b */ /* 0x000fe40003f8e200 */
[C---:B------:R-:W-:Y:S02]  /*07a0*/  FSETP.GT.AND P1, PT, |R0|.reuse, 8.50705917302346158658e+37, PT ;  /* 0x7e8000000000780b */ /* 0x040fe40003f24200 */
[----:B------:R-:W-:-:S02]  /*07b0*/  FSETP.GEU.AND P3, PT, |R0|, 1.175494350822287508e-38, PT ;  /* 0x008000000000780b */ /* 0x000fc40003f6e200 */
[C---:B------:R-:W-:Y:S02]  /*07c0*/  FSEL R7, R8.reuse, 1, P2 ;  /* 0x3f80000008077808 */ /* 0x040fe40001000000 */
[----:B------:R-:W-:Y:S02]  /*07d0*/  FSEL R5, R8, 1, P1 ;  /* 0x3f80000008057808 */ /* 0x000fe40000800000 */
[----:B------:R-:W-:Y:S01]  /*07e0*/  SHF.R.S32.HI R9, RZ, 0x1f, R2 ;  /* 0x0000001fff097819 */ /* 0x000fe20000011402 */
[----:B------:R-:W-:Y:S01]  /*07f0*/  @P2 FMUL R4, R4, 0.25 ;  /* 0x3e80000004042820 */ /* 0x000fe20000400000 */
[----:B------:R-:W-:Y:S01]  /*0800*/  FSETP.GEU.AND P2, PT, |R3|, 1.175494350822287508e-38, PT ;  /* 0x008000000300780b */ /* 0x000fe20003f4e200 */
[----:B------:R-:W-:Y:S02]  /*0810*/  @!P4 FMUL R7, R7, 16777216 ;  /* 0x4b8000000707c820 */ /* 0x000fe40000400000 */
[----:B------:R-:W-:Y:S01]  /*0820*/  @!P4 FMUL R4, R4, 16777216 ;  /* 0x4b8000000404c820 */ /* 0x000fe20000400000 */
[----:B------:R-:W-:Y:S01]  /*0830*/  @P1 FMUL R0, R0, 0.25 ;  /* 0x3e80000000001820 */ /* 0x000fe20000400000 */
[----:B------:R-:W-:Y:S01]  /*0840*/  @!P3 FMUL R5, R5, 16777216 ;  /* 0x4b8000000505b820 */ /* 0x000fe20000400000 */
[----:B------:R-:W-:-:S02]  /*0850*/  FSETP.GT.AND P1, PT, |R3|, 8.50705917302346158658e+37, PT ;  /* 0x7e8000000300780b */ /* 0x000fc40003f24200 */
[----:B------:R-:W-:Y:S01]  /*0860*/  @!P3 FMUL R0, R0, 16777216 ;  /* 0x4b8000000000b820 */ /* 0x000fe20000400000 */
[----:B------:R-:W0:Y:S08]  /*0870*/  MUFU.RCP R4, R4 ;  /* 0x0000000400047308 */ /* 0x000e300000001000 */
[----:B------:R-:W1:Y:S01]  /*0880*/  MUFU.RCP R0, R0 ;  /* 0x0000000000007308 */ /* 0x000e620000001000 */
[----:B0-----:R-:W-:-:S04]  /*0890*/  FMUL R7, R4, R7 ;  /* 0x0000000704077220 */ /* 0x001fc80000400000 */
[----:B------:R-:W-:Y:S01]  /*08a0*/  FMUL R6, R7, R7 ;  /* 0x0000000707067220 */ /* 0x000fe20000400000 */
[----:B-1----:R-:W-:-:S03]  /*08b0*/  FMUL R5, R0, R5 ;  /* 0x0000000500057220 */ /* 0x002fc60000400000 */
[----:B------:R-:W-:Y:S01]  /*08c0*/  FFMA R6, R7, R6, -1 ;  /* 0xbf80000007067423 */ /* 0x000fe20000000006 */
[----:B------:R-:W-:-:S03]  /*08d0*/  FMUL R4, R5, R5 ;  /* 0x0000000505047220 */ /* 0x000fc60000400000 */
[----:B------:R-:W-:Y:S01]  /*08e0*/  FMUL R6, R6, 0.3333333432674407959 ;  /* 0x3eaaaaab06067820 */ /* 0x000fe20000400000 */
[----:B------:R-:W-:-:S03]  /*08f0*/  FFMA R4, R5, R4, -1 ;  /* 0xbf80000005047423 */ /* 0x000fc60000000004 */
[----:B------:R-:W-:Y:S01]  /*0900*/  FMUL R5, R6, R3 ;  /* 0x0000000306057220 */ /* 0x000fe20000400000 */
[----:B------:R-:W-:-:S04]  /*0910*/  FMUL R4, R4, -0.3333333432674407959 ;  /* 0xbeaaaaab04047820 */ /* 0x000fc80000400000 */
[----:B------:R-:W-:Y:S01]  /*0920*/  FFMA R0, R4, R3, R5 ;  /* 0x0000000304007223 */ /* 0x000fe20000000005 */
[----:B------:R-:W-:Y:S01]  /*0930*/  @P1 FMUL R3, R3, 0.25 ;  /* 0x3e80000003031820 */ /* 0x000fe20000400000 */
[----:B------:R-:W-:-:S03]  /*0940*/  FSEL R4, R8, 1, P1 ;  /* 0x3f80000008047808 */ /* 0x000fc60000800000 */
[----:B------:R-:W-:Y:S02]  /*0950*/  @!P2 FMUL R3, R3, 16777216 ;  /* 0x4b8000000303a820 */ /* 0x000fe40000400000 */
[----:B------:R-:W-:-:S04]  /*0960*/  @!P2 FMUL R4, R4, 16777216 ;  /* 0x4b8000000404a820 */ /* 0x000fc80000400000 */
[----:B------:R-:W0:Y:S02]  /*0970*/  MUFU.RCP R3, R3 ;  /* 0x0000000300037308 */ /* 0x000e240000001000 */
[----:B0-----:R-:W-:Y:S01]  /*0980*/  FMUL R5, R3, R4 ;  /* 0x0000000403057220 */ /* 0x001fe20000400000 */
[----:B------:R-:W-:-:S03]  /*0990*/  LEA R4, P1, R2, UR6, 0x2 ;  /* 0x0000000602047c11 */ /* 0x000fc6000f8210ff */
[----:B------:R-:W-:Y:S01]  /*09a0*/  FMUL R7, R5, R5 ;  /* 0x0000000505077220 */ /* 0x000fe20000400000 */
[----:B------:R-:W-:-:S03]  /*09b0*/  LEA.HI.X R5, R2, UR7, R9, 0x2, P1 ;  /* 0x0000000702057c11 */ /* 0x000fc600088f1409 */
[----:B------:R-:W-:Y:S01]  /*09c0*/  FFMA R7, R7, 0.5, R0 ;  /* 0x3f00000007077823 */ /* 0x000fe20000000000 */
[----:B------:R-:W-:Y:S06]  /*09d0*/  @P0 EXIT ;  /* 0x000000000000094d */ /* 0x000fec0003800000 */
[----:B------:R-:W-:Y:S01]  /*09e0*/  STG.E desc[UR4][R4.64], R7 ;  /* 0x0000000704007986 */ /* 0x000fe2000c101904 */
[----:B------:R-:W-:Y:S05]  /*09f0*/  EXIT ;  /* 0x000000000000794d */ /* 0x000fea0003800000 */
.L_x_2:
[----:B------:R-:W-:-:S00]  /*0a00*/  BRA `(.L_x_2) ;  /* 0xfffffffc00fc7947 */ /* 0x000fc0000383ffff */
[----:B------:R-:W-:-:S00]  /*0a10*/  NOP ;  /* 0x0000000000007918 */ /* 0x000fc00000000000 */
        /* <DEDUP_REMOVED lines=14> */
.L_x_3:


//--------------------- .nv.global.init           --------------------------
	.section	.nv.global.init,"aw",@progbits
.nv.global.init:
	.type		_$_str,@object
	.size		_$_str,(.L_0 - _$_str)
_$_str:
        /*0000*/ 	.byte	0x5f, 0x5f, 0x43, 0x55, 0x44, 0x41, 0x5f, 0x46, 0x54, 0x5a, 0x00
.L_0:


//--------------------- .nv.constant0.triton_poi_fused_add_div_max_mul_neg_pow_relu_sub_5 --------------------------
	.section	.nv.constant0.triton_poi_fused_add_div_max_mul_neg_pow_relu_sub_5,"a",@progbits
	.sectionflags	@""
	.align	4
.nv.constant0.triton_poi_fused_add_div_max_mul_neg_pow_relu_sub_5:
	.zero		564
